def matmul_kernel(
    a_ptr,
    b_ptr,
    c_ptr,
    M,
    N,
    K,
    stride_am,
    stride_ak,
    stride_bk,
    stride_bn,
    stride_cm,
    stride_cn,
    BLOCK_M: tl.constexpr,
    BLOCK_N: tl.constexpr,
    BLOCK_K: tl.constexpr,
    GROUP_M: tl.constexpr,
):
    pid = tl.program_id(axis=0)
    num_pid_m = tl.cdiv(M, BLOCK_M)
    num_pid_n = tl.cdiv(N, BLOCK_N)
    num_pid_in_group = GROUP_M * num_pid_n
    group_id = pid // num_pid_in_group
    first_pid_m = group_id * GROUP_M
    group_size_m = min(num_pid_m - first_pid_m, GROUP_M)
    pid_m = first_pid_m + ((pid % num_pid_in_group) % group_size_m)
    pid_n = (pid % num_pid_in_group) // group_size_m

    offs_am = (pid_m * BLOCK_M + tl.arange(0, BLOCK_M)) % M
    offs_bn = (pid_n * BLOCK_N + tl.arange(0, BLOCK_N)) % N
    offs_k = tl.arange(0, BLOCK_K)
    a_ptrs = a_ptr + offs_am[:, None] * stride_am + offs_k[None, :] * stride_ak
    b_ptrs = b_ptr + offs_k[:, None] * stride_bk + offs_bn[None, :] * stride_bn

    acc = tl.zeros((BLOCK_M, BLOCK_N), dtype=tl.float32)
    for kk in range(0, tl.cdiv(K, BLOCK_K)):
        a = tl.load(a_ptrs, mask=offs_k[None, :] < K - kk * BLOCK_K, other=0.0)
        b = tl.load(b_ptrs, mask=offs_k[:, None] < K - kk * BLOCK_K, other=0.0)
        acc = tl.dot(a, b, acc)
        a_ptrs += BLOCK_K * stride_ak
        b_ptrs += BLOCK_K * stride_bk

    c = acc.to(c_ptr.dtype.element_ty)
    offs_cm = pid_m * BLOCK_M + tl.arange(0, BLOCK_M)
    offs_cn = pid_n * BLOCK_N + tl.arange(0, BLOCK_N)
    c_ptrs = c_ptr + offs_cm[:, None] * stride_cm + offs_cn[None, :] * stride_cn
    mask = (offs_cm[:, None] < M) & (offs_cn[None, :] < N)
    tl.store(c_ptrs, c, mask=mask)

# config = {"BLOCK_K": 32, "BLOCK_M": 64, "BLOCK_N": 64, "GROUP_M": 8, "arch": "sm_100", "dtype": "bf16", "num_ctas": 1, "num_stages": 3, "num_warps": 16}
# arch = sm_100


// ===== COMPILED SASS (sm_100a) =====

	.target	sm_100a

	.elftype	@"ET_EXEC"


//--------------------- .note.nv.tkinfo           --------------------------
	.section	.note.nv.tkinfo,"",@"SHT_NOTE"
	.sectionflags	@"SHF_NOTE_NV_TKINFO"
	.tkinfo
        /*0018*/ 	.word	0x00000081
        /*0030*/ 	.string	""
        /*0030*/ 	.string	"ptxas-blackwell"
        /*0030*/ 	.string	"Cuda compilation tools, release 12.9, V12.9.86"
        /*0030*/ 	.string	"Build cuda_12.9.r12.9/compiler.36037853_0"
        /*0030*/ 	.string	"-v  -suppress-debug-info  -lineinfo  -arch sm_100a "



//--------------------- .note.nv.cuver            --------------------------
	.section	.note.nv.cuver,"",@"SHT_NOTE"
	.sectionflags	@"SHF_NOTE_NV_CUVER"
        /*0018*/ 	.short	0x0001
        /*001a*/ 	.short	0x0064
        /*001c*/ 	.short	0x0001
        /*001e*/ 	.short	0x0000
        /*0020*/ 	.short	0x0001
        /*0022*/ 	.short	0x0000


//--------------------- .nv.info                  --------------------------
	.section	.nv.info,"",@"SHT_CUDA_INFO"
	.align	4


	//----- nvinfo : EIATTR_REGCOUNT
	.align		4
        /*0000*/ 	.byte	0x04, 0x2f
        /*0002*/ 	.short	(.L_1 - .L_0)
	.align		4
.L_0:
        /*0004*/ 	.word	index@(matmul_kernel)
        /*0008*/ 	.word	0x00000040


	//----- nvinfo : EIATTR_FRAME_SIZE
	.align		4
.L_1:
        /*000c*/ 	.byte	0x04, 0x11
        /*000e*/ 	.short	(.L_3 - .L_2)
	.align		4
.L_2:
        /*0010*/ 	.word	index@(matmul_kernel)
        /*0014*/ 	.word	0x00000000


	//----- nvinfo : EIATTR_MIN_STACK_SIZE
	.align		4
.L_3:
        /*0018*/ 	.byte	0x04, 0x12
        /*001a*/ 	.short	(.L_5 - .L_4)
	.align		4
.L_4:
        /*001c*/ 	.word	index@(matmul_kernel)
        /*0020*/ 	.word	0x00000000
.L_5:


//--------------------- .nv.info.matmul_kernel    --------------------------
	.section	.nv.info.matmul_kernel,"",@"SHT_CUDA_INFO"
	.sectionflags	@""
	.align	4


	//----- nvinfo : EIATTR_CUDA_API_VERSION
	.align		4
        /*0000*/ 	.byte	0x04, 0x37
        /*0002*/ 	.short	(.L_7 - .L_6)
.L_6:
        /*0004*/ 	.word	0x00000081


	//----- nvinfo : EIATTR_KPARAM_INFO
	.align		4
.L_7:
        /*0008*/ 	.byte	0x04, 0x17
        /*000a*/ 	.short	(.L_9 - .L_8)
.L_8:
        /*000c*/ 	.word	0x00000000
        /*0010*/ 	.short	0x000d
        /*0012*/ 	.short	0x0048
        /*0014*/ 	.byte	0x00, 0xf4, 0x21, 0x00


	//----- nvinfo : EIATTR_KPARAM_INFO
	.align		4
.L_9:
        /*0018*/ 	.byte	0x04, 0x17
        /*001a*/ 	.short	(.L_11 - .L_10)
.L_10:
        /*001c*/ 	.word	0x00000000
        /*0020*/ 	.short	0x000c
        /*0022*/ 	.short	0x0040
        /*0024*/ 	.byte	0x00, 0xf4, 0x21, 0x00


	//----- nvinfo : EIATTR_KPARAM_INFO
	.align		4
.L_11:
        /*0028*/ 	.byte	0x04, 0x17
        /*002a*/ 	.short	(.L_13 - .L_12)
.L_12:
        /*002c*/ 	.word	0x00000000
        /*0030*/ 	.short	0x000b
        /*0032*/ 	.short	0x0038
        /*0034*/ 	.byte	0x00, 0xf0, 0x11, 0x00


	//----- nvinfo : EIATTR_KPARAM_INFO
	.align		4
.L_13:
        /*0038*/ 	.byte	0x04, 0x17
        /*003a*/ 	.short	(.L_15 - .L_14)
.L_14:
        /*003c*/ 	.word	0x00000000
        /*0040*/ 	.short	0x000a
        /*0042*/ 	.short	0x0034
        /*0044*/ 	.byte	0x00, 0xf0, 0x11, 0x00


	//----- nvinfo : EIATTR_KPARAM_INFO
	.align		4
.L_15:
        /*0048*/ 	.byte	0x04, 0x17
        /*004a*/ 	.short	(.L_17 - .L_16)
.L_16:
        /*004c*/ 	.word	0x00000000
        /*0050*/ 	.short	0x0009
        /*0052*/ 	.short	0x0030
        /*0054*/ 	.byte	0x00, 0xf0, 0x11, 0x00


	//----- nvinfo : EIATTR_KPARAM_INFO
	.align		4
.L_17:
        /*0058*/ 	.byte	0x04, 0x17
        /*005a*/ 	.short	(.L_19 - .L_18)
.L_18:
        /*005c*/ 	.word	0x00000000
        /*0060*/ 	.short	0x0008
        /*0062*/ 	.short	0x002c
        /*0064*/ 	.byte	0x00, 0xf0, 0x11, 0x00


	//----- nvinfo : EIATTR_KPARAM_INFO
	.align		4
.L_19:
        /*0068*/ 	.byte	0x04, 0x17
        /*006a*/ 	.short	(.L_21 - .L_20)
.L_20:
        /*006c*/ 	.word	0x00000000
        /*0070*/ 	.short	0x0007
        /*0072*/ 	.short	0x0028
        /*0074*/ 	.byte	0x00, 0xf0, 0x11, 0x00


	//----- nvinfo : EIATTR_KPARAM_INFO
	.align		4
.L_21:
        /*0078*/ 	.byte	0x04, 0x17
        /*007a*/ 	.short	(.L_23 - .L_22)
.L_22:
        /*007c*/ 	.word	0x00000000
        /*0080*/ 	.short	0x0006
        /*0082*/ 	.short	0x0024
        /*0084*/ 	.byte	0x00, 0xf0, 0x11, 0x00


	//----- nvinfo : EIATTR_KPARAM_INFO
	.align		4
.L_23:
        /*0088*/ 	.byte	0x04, 0x17
        /*008a*/ 	.short	(.L_25 - .L_24)
.L_24:
        /*008c*/ 	.word	0x00000000
        /*0090*/ 	.short	0x0005
        /*0092*/ 	.short	0x0020
        /*0094*/ 	.byte	0x00, 0xf0, 0x11, 0x00


	//----- nvinfo : EIATTR_KPARAM_INFO
	.align		4
.L_25:
        /*0098*/ 	.byte	0x04, 0x17
        /*009a*/ 	.short	(.L_27 - .L_26)
.L_26:
        /*009c*/ 	.word	0x00000000
        /*00a0*/ 	.short	0x0004
        /*00a2*/ 	.short	0x001c
        /*00a4*/ 	.byte	0x00, 0xf0, 0x11, 0x00


	//----- nvinfo : EIATTR_KPARAM_INFO
	.align		4
.L_27:
        /*00a8*/ 	.byte	0x04, 0x17
        /*00aa*/ 	.short	(.L_29 - .L_28)
.L_28:
        /*00ac*/ 	.word	0x00000000
        /*00b0*/ 	.short	0x0003
        /*00b2*/ 	.short	0x0018
        /*00b4*/ 	.byte	0x00, 0xf0, 0x11, 0x00


	//----- nvinfo : EIATTR_KPARAM_INFO
	.align		4
.L_29:
        /*00b8*/ 	.byte	0x04, 0x17
        /*00ba*/ 	.short	(.L_31 - .L_30)
.L_30:
        /*00bc*/ 	.word	0x00000000
        /*00c0*/ 	.short	0x0002
        /*00c2*/ 	.short	0x0010
        /*00c4*/ 	.byte	0x00, 0xf4, 0x21, 0x00


	//----- nvinfo : EIATTR_KPARAM_INFO
	.align		4
.L_31:
        /*00c8*/ 	.byte	0x04, 0x17
        /*00ca*/ 	.short	(.L_33 - .L_32)
.L_32:
        /*00cc*/ 	.word	0x00000000
        /*00d0*/ 	.short	0x0001
        /*00d2*/ 	.short	0x0008
        /*00d4*/ 	.byte	0x00, 0xf4, 0x21, 0x00


	//----- nvinfo : EIATTR_KPARAM_INFO
	.align		4
.L_33:
        /*00d8*/ 	.byte	0x04, 0x17
        /*00da*/ 	.short	(.L_35 - .L_34)
.L_34:
        /*00dc*/ 	.word	0x00000000
        /*00e0*/ 	.short	0x0000
        /*00e2*/ 	.short	0x0000
        /*00e4*/ 	.byte	0x00, 0xf4, 0x21, 0x00


	//----- nvinfo : EIATTR_SPARSE_MMA_MASK
	.align		4
.L_35:
        /*00e8*/ 	.byte	0x03, 0x50
        /*00ea*/ 	.short	0x0000


	//----- nvinfo : EIATTR_MAXREG_COUNT
	.align		4
        /*00ec*/ 	.byte	0x03, 0x1b
        /*00ee*/ 	.short	0x0080


	//----- nvinfo : EIATTR_NUM_BARRIERS
	.align		4
        /*00f0*/ 	.byte	0x02, 0x4c
        /*00f2*/ 	.byte	0x01
	.zero		1


	//----- nvinfo : EIATTR_VRC_CTA_INIT_COUNT
	.align		4
        /*00f4*/ 	.byte	0x02, 0x4a
	.zero		1
	.zero		1


	//----- nvinfo : EIATTR_EXIT_INSTR_OFFSETS
	.align		4
        /*00f8*/ 	.byte	0x04, 0x1c
        /*00fa*/ 	.short	(.L_37 - .L_36)


	//   ....[0]....
.L_36:
        /*00fc*/ 	.word	0x00001800


	//   ....[1]....
        /*0100*/ 	.word	0x00001830


	//----- nvinfo : EIATTR_REQNTID
	.align		4
.L_37:
        /*0104*/ 	.byte	0x04, 0x10
        /*0106*/ 	.short	(.L_39 - .L_38)
.L_38:
        /*0108*/ 	.word	0x00000200
        /*010c*/ 	.word	0x00000001
        /*0110*/ 	.word	0x00000001


	//----- nvinfo : EIATTR_CBANK_PARAM_SIZE
	.align		4
.L_39:
        /*0114*/ 	.byte	0x03, 0x19
        /*0116*/ 	.short	0x0050


	//----- nvinfo : EIATTR_PARAM_CBANK
	.align		4
        /*0118*/ 	.byte	0x04, 0x0a
        /*011a*/ 	.short	(.L_41 - .L_40)
	.align		4
.L_40:
        /*011c*/ 	.word	index@(.nv.constant0.matmul_kernel)
        /*0120*/ 	.short	0x0380
        /*0122*/ 	.short	0x0050


	//----- nvinfo : EIATTR_SW_WAR
	.align		4
.L_41:
        /*0124*/ 	.byte	0x04, 0x36
        /*0126*/ 	.short	(.L_43 - .L_42)
.L_42:
        /*0128*/ 	.word	0x00000008
.L_43:


//--------------------- .nv.compat                --------------------------
	.section	.nv.compat,"",@"SHT_CUDA_COMPAT_INFO"
	.align	4
        /*0000*/ 	.byte	0x02, 0x02, 0x01, 0x00, 0x02, 0x05, 0x05, 0x00, 0x02, 0x03, 0x00, 0x00, 0x02, 0x06, 0x01, 0x00


//--------------------- .nv.callgraph             --------------------------
	.section	.nv.callgraph,"",@"SHT_CUDA_CALLGRAPH"
	.align	4
	.sectionentsize	8
	.align		4
        /*0000*/ 	.word	0x00000000
	.align		4
        /*0004*/ 	.word	0xffffffff
	.align		4
        /*0008*/ 	.word	0x00000000
	.align		4
        /*000c*/ 	.word	0xfffffffe
	.align		4
        /*0010*/ 	.word	0x00000000
	.align		4
        /*0014*/ 	.word	0xfffffffd
	.align		4
        /*0018*/ 	.word	0x00000000
	.align		4
        /*001c*/ 	.word	0xfffffffc


//--------------------- .text.matmul_kernel       --------------------------
	.section	.text.matmul_kernel,"ax",@progbits
	.align	128
        .global         matmul_kernel
        .type           matmul_kernel,@function
        .size           matmul_kernel,(.L_x_3 - matmul_kernel)
        .other          matmul_kernel,@"STO_CUDA_ENTRY STV_DEFAULT"
matmul_kernel:
.text.matmul_kernel:
[----:B------:R-:W0:Y:S08]  /*0000*/  LDC R1, c[0x0][0x37c] ;  /* 0x0000df00ff017b82 */ /* 0x000e300000000800 */
[----:B------:R-:W1:Y:S01]  /*0010*/  LDC.64 R12, c[0x0][0x398] ;  /* 0x0000e600ff0c7b82 */ /* 0x000e620000000a00 */
[----:B------:R-:W2:Y:S01]  /*0020*/  S2R R5, SR_CTAID.X ;  /* 0x0000000000057919 */ /* 0x000ea20000002500 */
[----:B------:R-:W-:Y:S01]  /*0030*/  UMOV UR4, 0x400 ;  /* 0x0000040000047882 */ /* 0x000fe20000000000 */
[----:B------:R-:W3:Y:S05]  /*0040*/  LDCU.64 UR6, c[0x0][0x358] ;  /* 0x00006b00ff0677ac */ /* 0x000eea0008000a00 */
[----:B------:R-:W4:Y:S08]  /*0050*/  LDC R46, c[0x0][0x3a0] ;  /* 0x0000e800ff2e7b82 */ /* 0x000f300000000800 */
[----:B------:R-:W5:Y:S01]  /*0060*/  S2UR UR5, SR_CgaCtaId ;  /* 0x00000000000579c3 */ /* 0x000f620000008800 */
[----:B-1----:R-:W-:-:S05]  /*0070*/  VIADD R0, R13, 0x3f ;  /* 0x0000003f0d007836 */ /* 0x002fca0000000000 */
[----:B------:R-:W-:Y:S01]  /*0080*/  SHF.R.S32.HI R3, RZ, 0x1f, R0 ;  /* 0x0000001fff037819 */ /* 0x000fe20000011400 */
[----:B----4-:R-:W-:-:S03]  /*0090*/  VIADD R46, R46, 0x1f ;  /* 0x0000001f2e2e7836 */ /* 0x010fc60000000000 */
[----:B------:R-:W-:Y:S02]  /*00a0*/  LEA.HI R3, R3, R0, RZ, 0x6 ;  /* 0x0000000003037211 */ /* 0x000fe400078f30ff */
[----:B--2---:R-:W-:Y:S02]  /*00b0*/  IABS R8, R5 ;  /* 0x0000000500087213 */ /* 0x004fe40000000000 */
[----:B------:R-:W-:Y:S01]  /*00c0*/  SHF.R.S32.HI R3, RZ, 0x6, R3 ;  /* 0x00000006ff037819 */ /* 0x000fe20000011403 */
[----:B-----5:R-:W-:-:S04]  /*00d0*/  ULEA UR4, UR5, UR4, 0x18 ;  /* 0x0000000405047291 */ /* 0x020fc8000f8ec0ff */
[----:B------:R-:W-:-:S05]  /*00e0*/  IMAD.SHL.U32 R4, R3, 0x8, RZ ;  /* 0x0000000803047824 */ /* 0x000fca00078e00ff */
[-C--:B------:R-:W-:Y:S02]  /*00f0*/  IABS R7, R4.reuse ;  /* 0x0000000400077213 */ /* 0x080fe40000000000 */
[----:B------:R-:W-:Y:S02]  /*0100*/  IABS R10, R4 ;  /* 0x00000004000a7213 */ /* 0x000fe40000000000 */
[----:B------:R-:W1:Y:S08]  /*0110*/  I2F.RP R0, R7 ;  /* 0x0000000700007306 */ /* 0x000e700000209400 */
[----:B-1----:R-:W1:Y:S02]  /*0120*/  MUFU.RCP R0, R0 ;  /* 0x0000000000007308 */ /* 0x002e640000001000 */
[----:B-1----:R-:W-:-:S02]  /*0130*/  VIADD R2, R0, 0xffffffe ;  /* 0x0ffffffe00027836 */ /* 0x002fc40000000000 */
[----:B------:R-:W-:-:S04]  /*0140*/  IMAD.MOV R0, RZ, RZ, -R10 ;  /* 0x000000ffff007224 */ /* 0x000fc800078e0a0a */
[----:B------:R1:W2:Y:S02]  /*0150*/  F2I.FTZ.U32.TRUNC.NTZ R3, R2 ;  /* 0x0000000200037305 */ /* 0x0002a4000021f000 */
[----:B-1----:R-:W-:Y:S02]  /*0160*/  IMAD.MOV.U32 R2, RZ, RZ, RZ ;  /* 0x000000ffff027224 */ /* 0x002fe400078e00ff */
[----:B--2---:R-:W-:-:S04]  /*0170*/  IMAD.MOV R6, RZ, RZ, -R3 ;  /* 0x000000ffff067224 */ /* 0x004fc800078e0a03 */
[----:B------:R-:W-:Y:S02]  /*0180*/  IMAD R9, R6, R7, RZ ;  /* 0x0000000706097224 */ /* 0x000fe400078e02ff */
[----:B------:R-:W-:Y:S02]  /*0190*/  IMAD.MOV.U32 R6, RZ, RZ, R8 ;  /* 0x000000ffff067224 */ /* 0x000fe400078e0008 */
[----:B------:R-:W-:-:S06]  /*01a0*/  IMAD.HI.U32 R3, R3, R9, R2 ;  /* 0x0000000903037227 */ /* 0x000fcc00078e0002 */
[----:B------:R-:W-:-:S04]  /*01b0*/  IMAD.HI.U32 R3, R3, R6, RZ ;  /* 0x0000000603037227 */ /* 0x000fc800078e00ff */
[----:B------:R-:W-:-:S05]  /*01c0*/  IMAD R0, R3, R0, R6 ;  /* 0x0000000003007224 */ /* 0x000fca00078e0206 */
[----:B------:R-:W-:-:S13]  /*01d0*/  ISETP.GT.U32.AND P1, PT, R7, R0, PT ;  /* 0x000000000700720c */ /* 0x000fda0003f24070 */
[----:B------:R-:W-:Y:S02]  /*01e0*/  @!P1 IMAD.IADD R0, R0, 0x1, -R7 ;  /* 0x0000000100009824 */ /* 0x000fe400078e0a07 */
[----:B------:R-:W-:Y:S01]  /*01f0*/  @!P1 VIADD R3, R3, 0x1 ;  /* 0x0000000103039836 */ /* 0x000fe20000000000 */
[----:B------:R-:W-:Y:S02]  /*0200*/  ISETP.NE.AND P1, PT, R4, RZ, PT ;  /* 0x000000ff0400720c */ /* 0x000fe40003f25270 */
[----:B------:R-:W-:Y:S02]  /*0210*/  ISETP.GE.U32.AND P0, PT, R0, R7, PT ;  /* 0x000000070000720c */ /* 0x000fe40003f06070 */
[----:B------:R-:W-:-:S04]  /*0220*/  LOP3.LUT R0, R5, R4, RZ, 0x3c, !PT ;  /* 0x0000000405007212 */ /* 0x000fc800078e3cff */
[----:B------:R-:W-:Y:S01]  /*0230*/  ISETP.GE.AND P2, PT, R0, RZ, PT ;  /* 0x000000ff0000720c */ /* 0x000fe20003f46270 */
[----:B------:R-:W-:-:S06]  /*0240*/  VIADD R0, R12, 0x3f ;  /* 0x0000003f0c007836 */ /* 0x000fcc0000000000 */
[----:B------:R-:W-:-:S04]  /*0250*/  @P0 VIADD R3, R3, 0x1 ;  /* 0x0000000103030836 */ /* 0x000fc80000000000 */
[----:B------:R-:W-:Y:S01]  /*0260*/  IMAD.MOV.U32 R2, RZ, RZ, R3 ;  /* 0x000000ffff027224 */ /* 0x000fe200078e0003 */
[----:B------:R-:W-:-:S03]  /*0270*/  SHF.R.S32.HI R3, RZ, 0x1f, R0 ;  /* 0x0000001fff037819 */ /* 0x000fc60000011400 */
[----:B------:R-:W-:Y:S01]  /*0280*/  @!P2 IMAD.MOV R2, RZ, RZ, -R2 ;  /* 0x000000ffff02a224 */ /* 0x000fe200078e0a02 */
[----:B------:R-:W-:Y:S02]  /*0290*/  @!P1 LOP3.LUT R2, RZ, R4, RZ, 0x33, !PT ;  /* 0x00000004ff029212 */ /* 0x000fe400078e33ff */
[----:B------:R-:W-:-:S03]  /*02a0*/  LEA.HI R3, R3, R0, RZ, 0x6 ;  /* 0x0000000003037211 */ /* 0x000fc600078f30ff */
[----:B------:R-:W-:Y:S02]  /*02b0*/  IMAD.SHL.U32 R8, R2, 0x8, RZ ;  /* 0x0000000802087824 */ /* 0x000fe400078e00ff */
[----:B------:R-:W-:-:S03]  /*02c0*/  IMAD.MOV R2, RZ, RZ, -R2 ;  /* 0x000000ffff027224 */ /* 0x000fc600078e0a02 */
[----:B------:R-:W-:Y:S01]  /*02d0*/  LEA.HI.SX32 R3, R3, -R8, 0x1a ;  /* 0x8000000803037211 */ /* 0x000fe200078fd2ff */
[----:B------:R-:W-:-:S03]  /*02e0*/  IMAD R4, R4, R2, R5 ;  /* 0x0000000204047224 */ /* 0x000fc600078e0205 */
[----:B------:R-:W-:Y:S02]  /*02f0*/  VIMNMX R11, PT, PT, R3, 0x8, PT ;  /* 0x00000008030b7848 */ /* 0x000fe40003fe0100 */
[----:B------:R-:W-:Y:S02]  /*0300*/  IABS R9, R4 ;  /* 0x0000000400097213 */ /* 0x000fe40000000000 */
[----:B------:R-:W-:-:S04]  /*0310*/  IABS R7, R11 ;  /* 0x0000000b00077213 */ /* 0x000fc80000000000 */
[----:B------:R-:W1:Y:S08]  /*0320*/  I2F.RP R0, R7 ;  /* 0x0000000700007306 */ /* 0x000e700000209400 */
[----:B-1----:R-:W1:Y:S02]  /*0330*/  MUFU.RCP R0, R0 ;  /* 0x0000000000007308 */ /* 0x002e640000001000 */
[----:B-1----:R-:W-:-:S06]  /*0340*/  VIADD R3, R0, 0xffffffe ;  /* 0x0ffffffe00037836 */ /* 0x002fcc0000000000 */
[----:B------:R-:W1:Y:S02]  /*0350*/  F2I.FTZ.U32.TRUNC.NTZ R3, R3 ;  /* 0x0000000300037305 */ /* 0x000e64000021f000 */
[----:B-1----:R-:W-:-:S04]  /*0360*/  IMAD.MOV R6, RZ, RZ, -R3 ;  /* 0x000000ffff067224 */ /* 0x002fc800078e0a03 */
[----:B------:R-:W-:Y:S01]  /*0370*/  IMAD.MOV.U32 R2, RZ, RZ, R6 ;  /* 0x000000ffff027224 */ /* 0x000fe200078e0006 */
[----:B------:R-:W-:-:S03]  /*0380*/  IABS R6, R11 ;  /* 0x0000000b00067213 */ /* 0x000fc60000000000 */
[----:B------:R-:W-:Y:S02]  /*0390*/  IMAD R5, R2, R7, RZ ;  /* 0x0000000702057224 */ /* 0x000fe400078e02ff */
[----:B------:R-:W-:Y:S02]  /*03a0*/  IMAD.MOV.U32 R2, RZ, RZ, RZ ;  /* 0x000000ffff027224 */ /* 0x000fe400078e00ff */
[----:B------:R-:W-:Y:S02]  /*03b0*/  IMAD.MOV R0, RZ, RZ, -R6 ;  /* 0x000000ffff007224 */ /* 0x000fe400078e0a06 */
        /* <DEDUP_REMOVED lines=9> */
[----:B------:R-:W-:Y:S02]  /*0450*/  ISETP.GE.AND P2, PT, R0, RZ, PT ;  /* 0x000000ff0000720c */ /* 0x000fe40003f46270 */
[----:B------:R-:W1:Y:S05]  /*0460*/  S2R R0, SR_TID.X ;  /* 0x0000000000007919 */ /* 0x000e6a0000002100 */
[----:B------:R-:W-:Y:S01]  /*0470*/  @P0 VIADD R2, R2, 0x1 ;  /* 0x0000000102020836 */ /* 0x000fe20000000000 */
[----:B------:R-:W-:-:S03]  /*0480*/  ISETP.GT.AND P0, PT, R46, 0x1f, PT ;  /* 0x0000001f2e00780c */ /* 0x000fc60003f04270 */
[----:B------:R-:W-:-:S04]  /*0490*/  IMAD.MOV.U32 R6, RZ, RZ, R2 ;  /* 0x000000ffff067224 */ /* 0x000fc800078e0002 */
[----:B------:R-:W-:Y:S01]  /*04a0*/  @!P2 IMAD.MOV R6, RZ, RZ, -R6 ;  /* 0x000000ffff06a224 */ /* 0x000fe200078e0a06 */
[----:B------:R-:W-:-:S05]  /*04b0*/  @!P1 LOP3.LUT R6, RZ, R11, RZ, 0x33, !PT ;  /* 0x0000000bff069212 */ /* 0x000fca00078e33ff */
[----:B------:R-:W-:Y:S01]  /*04c0*/  IMAD.MOV R2, RZ, RZ, -R6 ;  /* 0x000000ffff027224 */ /* 0x000fe200078e0a06 */
[----:B------:R-:W-:Y:S02]  /*04d0*/  @!P0 CS2R R20, SRZ ;  /* 0x0000000000148805 */ /* 0x000fe4000001ff00 */
[----:B------:R-:W-:Y:S01]  /*04e0*/  @!P0 CS2R R22, SRZ ;  /* 0x0000000000168805 */ /* 0x000fe2000001ff00 */
[----:B------:R-:W-:Y:S02]  /*04f0*/  IMAD.SHL.U32 R6, R6, 0x40, RZ ;  /* 0x0000004006067824 */ /* 0x000fe400078e00ff */
[----:B------:R-:W-:-:S04]  /*0500*/  IMAD R2, R11, R2, R4 ;  /* 0x000000020b027224 */ /* 0x000fc800078e0204 */
[----:B------:R-:W-:Y:S01]  /*0510*/  IMAD.IADD R2, R8, 0x1, R2 ;  /* 0x0000000108027824 */ /* 0x000fe200078e0202 */
[----:B-1----:R-:W-:Y:S02]  /*0520*/  LOP3.LUT R3, R0, 0x3f, RZ, 0xc0, !PT ;  /* 0x0000003f00037812 */ /* 0x002fe400078ec0ff */
[----:B------:R-:W-:-:S03]  /*0530*/  SHF.R.U32.HI R4, RZ, 0x6, R0 ;  /* 0x00000006ff047819 */ /* 0x000fc60000011600 */
[----:B------:R-:W-:Y:S01]  /*0540*/  IMAD R2, R2, 0x40, R3 ;  /* 0x0000004002027824 */ /* 0x000fe200078e0203 */
[----:B------:R-:W-:Y:S01]  /*0550*/  SGXT.U32 R3, R4, 0x3 ;  /* 0x000000030403781a */ /* 0x000fe20000000000 */
[----:B------:R-:W-:-:S05]  /*0560*/  @!P0 IMAD.SHL.U32 R4, R0, 0x10, RZ ;  /* 0x0000001000048824 */ /* 0x000fca00078e00ff */
[----:B------:R-:W-:Y:S01]  /*0570*/  @!P0 LOP3.LUT R4, R4, 0x600, RZ, 0xc0, !PT ;  /* 0x0000060004048812 */ /* 0x000fe200078ec0ff */
[----:B0--3--:R-:W-:Y:S06]  /*0580*/  @!P0 BRA `(.L_x_0) ;  /* 0x0000000c005c8947 */ /* 0x009fec0003800000 */
[----:B------:R-:W-:Y:S01]  /*0590*/  IABS R11, R13 ;  /* 0x0000000d000b7213 */ /* 0x000fe20000000000 */
[----:B------:R-:W0:Y:S01]  /*05a0*/  LDC R44, c[0x0][0x3a8] ;  /* 0x0000ea00ff2c7b82 */ /* 0x000e220000000800 */
[----:B------:R-:W-:Y:S01]  /*05b0*/  IABS R10, R12 ;  /* 0x0000000c000a7213 */ /* 0x000fe20000000000 */
[----:B------:R-:W1:Y:S01]  /*05c0*/  LDCU.128 UR12, c[0x0][0x380] ;  /* 0x00007000ff0c77ac */ /* 0x000e620008000c00 */
[----:B------:R-:W2:Y:S01]  /*05d0*/  I2F.RP R14, R11 ;  /* 0x0000000b000e7306 */ /* 0x000ea20000209400 */
[----:B------:R-:W-:Y:S01]  /*05e0*/  SHF.R.S32.HI R7, RZ, 0x1f, R46 ;  /* 0x0000001fff077819 */ /* 0x000fe2000001142e */
[C---:B------:R-:W-:Y:S01]  /*05f0*/  IMAD.SHL.U32 R24, R0.reuse, 0x8, RZ ;  /* 0x0000000800187824 */ /* 0x040fe200078e00ff */
[----:B------:R-:W3:Y:S01]  /*0600*/  LDCU UR5, c[0x0][0x3b0] ;  /* 0x00007600ff0577ac */ /* 0x000ee20008000800 */
[----:B------:R-:W-:Y:S01]  /*0610*/  LOP3.LUT R32, R3, 0x8, RZ, 0xfc, !PT ;  /* 0x0000000803207812 */ /* 0x000fe200078efcff */
[----:B------:R-:W-:Y:S01]  /*0620*/  IMAD.SHL.U32 R25, R0, 0x10, RZ ;  /* 0x0000001000197824 */ /* 0x000fe200078e00ff */
[----:B------:R-:W-:Y:S01]  /*0630*/  LEA.HI R46, R7, R46, RZ, 0x5 ;  /* 0x0000002e072e7211 */ /* 0x000fe200078f28ff */
[----:B------:R-:W4:Y:S01]  /*0640*/  LDCU UR8, c[0x0][0x3a4] ;  /* 0x00007480ff0877ac */ /* 0x000f220008000800 */
[----:B------:R-:W5:Y:S01]  /*0650*/  I2F.RP R15, R10 ;  /* 0x0000000a000f7306 */ /* 0x000f620000209400 */
[----:B------:R-:W-:-:S02]  /*0660*/  SHF.R.U32.HI R7, RZ, 0x5, R0 ;  /* 0x00000005ff077819 */ /* 0x000fc40000011600 */
[----:B------:R-:W-:Y:S02]  /*0670*/  LOP3.LUT R49, R0, 0x1f, RZ, 0xc0, !PT ;  /* 0x0000001f00317812 */ /* 0x000fe400078ec0ff */
[----:B------:R-:W-:Y:S02]  /*0680*/  SGXT.U32 R7, R7, 0x4 ;  /* 0x000000040707781a */ /* 0x000fe40000000000 */
[----:B------:R-:W-:Y:S01]  /*0690*/  SHF.R.S32.HI R46, RZ, 0x5, R46 ;  /* 0x00000005ff2e7819 */ /* 0x000fe2000001142e */
[----:B--2---:R-:W2:Y:S01]  /*06a0*/  MUFU.RCP R14, R14 ;  /* 0x0000000e000e7308 */ /* 0x004ea20000001000 */
[----:B------:R-:W-:-:S04]  /*06b0*/  LOP3.LUT R23, R6, R7, RZ, 0xfc, !PT ;  /* 0x0000000706177212 */ /* 0x000fc800078efcff */
[----:B------:R-:W-:Y:S01]  /*06c0*/  LOP3.LUT R26, R23, 0x20, RZ, 0xfc, !PT ;  /* 0x00000020171a7812 */ /* 0x000fe200078efcff */
[-C--:B0-----:R-:W-:Y:S01]  /*06d0*/  IMAD R43, R32, R44.reuse, RZ ;  /* 0x0000002c202b7224 */ /* 0x081fe200078e02ff */
[----:B------:R-:W-:Y:S01]  /*06e0*/  IABS R20, R23 ;  /* 0x0000001700147213 */ /* 0x000fe20000000000 */
[----:B-----5:R-:W0:Y:S01]  /*06f0*/  MUFU.RCP R15, R15 ;  /* 0x0000000f000f7308 */ /* 0x020e220000001000 */
[----:B------:R-:W-:Y:S02]  /*0700*/  IMAD R48, R3, R44, RZ ;  /* 0x0000002c03307224 */ /* 0x000fe400078e02ff */
[----:B--2---:R-:W-:Y:S01]  /*0710*/  VIADD R4, R14, 0xffffffe ;  /* 0x0ffffffe0e047836 */ /* 0x004fe20000000000 */
[----:B------:R-:W-:-:S04]  /*0720*/  LEA.HI R14, R0, R6, RZ, 0x1b ;  /* 0x00000006000e7211 */ /* 0x000fc800078fd8ff */
[----:B------:R2:W5:Y:S01]  /*0730*/  F2I.FTZ.U32.TRUNC.NTZ R5, R4 ;  /* 0x0000000400057305 */ /* 0x000562000021f000 */
[----:B------:R-:W-:Y:S02]  /*0740*/  VIADD R7, R14, 0x10 ;  /* 0x000000100e077836 */ /* 0x000fe40000000000 */
[----:B0-----:R-:W-:-:S03]  /*0750*/  VIADD R8, R15, 0xffffffe ;  /* 0x0ffffffe0f087836 */ /* 0x001fc60000000000 */
[----:B------:R-:W-:Y:S02]  /*0760*/  IABS R18, R7 ;  /* 0x0000000700127213 */ /* 0x000fe40000000000 */
[----:B------:R0:W1:Y:S01]  /*0770*/  F2I.FTZ.U32.TRUNC.NTZ R9, R8 ;  /* 0x0000000800097305 */ /* 0x000062000021f000 */
[----:B--2---:R-:W-:Y:S01]  /*0780*/  IMAD.MOV.U32 R4, RZ, RZ, RZ ;  /* 0x000000ffff047224 */ /* 0x004fe200078e00ff */
[----:B------:R-:W-:Y:S01]  /*0790*/  ISETP.GE.AND P1, PT, R7, RZ, PT ;  /* 0x000000ff0700720c */ /* 0x000fe20003f26270 */
[----:B-----5:R-:W-:Y:S02]  /*07a0*/  IMAD.MOV R16, RZ, RZ, -R5 ;  /* 0x000000ffff107224 */ /* 0x020fe400078e0a05 */
[----:B0-----:R-:W-:Y:S02]  /*07b0*/  IMAD.MOV.U32 R8, RZ, RZ, RZ ;  /* 0x000000ffff087224 */ /* 0x001fe400078e00ff */
[----:B------:R-:W-:Y:S01]  /*07c0*/  IMAD R17, R16, R11, RZ ;  /* 0x0000000b10117224 */ /* 0x000fe200078e02ff */
[----:B------:R-:W-:Y:S01]  /*07d0*/  IABS R16, R26 ;  /* 0x0000001a00107213 */ /* 0x000fe20000000000 */
[----:B-1----:R-:W-:-:S02]  /*07e0*/  IMAD.MOV R19, RZ, RZ, -R9 ;  /* 0x000000ffff137224 */ /* 0x002fc400078e0a09 */
[----:B------:R-:W-:-:S04]  /*07f0*/  IMAD.HI.U32 R5, R5, R17, R4 ;  /* 0x0000001105057227 */ /* 0x000fc800078e0004 */
[----:B------:R-:W-:Y:S02]  /*0800*/  IMAD R15, R19, R10, RZ ;  /* 0x0000000a130f7224 */ /* 0x000fe400078e02ff */
[----:B------:R-:W-:Y:S02]  /*0810*/  VIADD R4, R14, 0x30 ;  /* 0x000000300e047836 */ /* 0x000fe40000000000 */
[----:B------:R-:W-:Y:S01]  /*0820*/  IMAD.HI.U32 R9, R9, R15, R8 ;  /* 0x0000000f09097227 */ /* 0x000fe200078e0008 */
[----:B------:R-:W-:Y:S02]  /*0830*/  IABS R15, R2 ;  /* 0x00000002000f7213 */ /* 0x000fe40000000000 */
[----:B------:R-:W-:Y:S01]  /*0840*/  IABS R14, R4 ;  /* 0x00000004000e7213 */ /* 0x000fe20000000000 */
[----:B------:R-:W-:Y:S01]  /*0850*/  IMAD.HI.U32 R7, R5, R16, RZ ;  /* 0x0000001005077227 */ /* 0x000fe200078e00ff */
[----:B------:R-:W-:-:S03]  /*0860*/  ISETP.GE.AND P0, PT, R4, RZ, PT ;  /* 0x000000ff0400720c */ /* 0x000fc60003f06270 */
[----:B------:R-:W-:-:S04]  /*0870*/  IMAD.HI.U32 R4, R5, R14, RZ ;  /* 0x0000000e05047227 */ /* 0x000fc800078e00ff */
[----:B------:R-:W-:-:S04]  /*0880*/  IMAD.HI.U32 R8, R5, R18, RZ ;  /* 0x0000001205087227 */ /* 0x000fc800078e00ff */
[----:B------:R-:W-:-:S04]  /*0890*/  IMAD.HI.U32 R9, R9, R15, RZ ;  /* 0x0000000f09097227 */ /* 0x000fc800078e00ff */
[----:B------:R-:W-:-:S04]  /*08a0*/  IMAD.HI.U32 R5, R5, R20, RZ ;  /* 0x0000001405057227 */ /* 0x000fc800078e00ff */
[----:B------:R-:W-:Y:S02]  /*08b0*/  IMAD.MOV R9, RZ, RZ, -R9 ;  /* 0x000000ffff097224 */ /* 0x000fe400078e0a09 */
[----:B------:R-:W-:Y:S02]  /*08c0*/  IMAD.MOV R5, RZ, RZ, -R5 ;  /* 0x000000ffff057224 */ /* 0x000fe400078e0a05 */
[----:B------:R-:W-:Y:S02]  /*08d0*/  IMAD.MOV R7, RZ, RZ, -R7 ;  /* 0x000000ffff077224 */ /* 0x000fe400078e0a07 */
[----:B------:R-:W-:Y:S01]  /*08e0*/  IMAD R15, R10, R9, R15 ;  /* 0x000000090a0f7224 */ /* 0x000fe200078e020f */
[----:B------:R-:W-:Y:S01]  /*08f0*/  LOP3.LUT R9, R0, 0x7, RZ, 0xc0, !PT ;  /* 0x0000000700097812 */ /* 0x000fe200078ec0ff */
[----:B------:R-:W-:Y:S02]  /*0900*/  IMAD.MOV R4, RZ, RZ, -R4 ;  /* 0x000000ffff047224 */ /* 0x000fe400078e0a04 */
[C---:B------:R-:W-:Y:S01]  /*0910*/  IMAD R20, R11.reuse, R5, R20 ;  /* 0x000000050b147224 */ /* 0x040fe200078e0214 */
[----:B------:R-:W-:Y:S01]  /*0920*/  ISETP.GT.U32.AND P3, PT, R10, R15, PT ;  /* 0x0000000f0a00720c */ /* 0x000fe20003f64070 */
[----:B------:R-:W-:Y:S01]  /*0930*/  IMAD R16, R11, R7, R16 ;  /* 0x000000070b107224 */ /* 0x000fe200078e0210 */
[----:B------:R-:W-:Y:S01]  /*0940*/  LEA R21, R9, UR4, 0x6 ;  /* 0x0000000409157c11 */ /* 0x000fe2000f8e30ff */
[C---:B------:R-:W-:Y:S01]  /*0950*/  IMAD R14, R11.reuse, R4, R14 ;  /* 0x000000040b0e7224 */ /* 0x040fe200078e020e */
[C---:B------:R-:W-:Y:S01]  /*0960*/  ISETP.GT.U32.AND P2, PT, R11.reuse, R20, PT ;  /* 0x000000140b00720c */ /* 0x040fe20003f44070 */
[----:B------:R-:W-:Y:S01]  /*0970*/  IMAD.MOV R8, RZ, RZ, -R8 ;  /* 0x000000ffff087224 */ /* 0x000fe200078e0a08 */
[C---:B------:R-:W-:Y:S01]  /*0980*/  ISETP.GT.U32.AND P5, PT, R11.reuse, R16, PT ;  /* 0x000000100b00720c */ /* 0x040fe20003fa4070 */
[C---:B------:R-:W-:Y:S01]  /*0990*/  IMAD.SHL.U32 R7, R0.reuse, 0x2, RZ ;  /* 0x0000000200077824 */ /* 0x040fe200078e00ff */
[C---:B------:R-:W-:Y:S01]  /*09a0*/  ISETP.GT.U32.AND P4, PT, R11.reuse, R14, PT ;  /* 0x0000000e0b00720c */ /* 0x040fe20003f84070 */
[----:B------:R-:W-:Y:S01]  /*09b0*/  IMAD R18, R11, R8, R18 ;  /* 0x000000080b127224 */ /* 0x000fe200078e0212 */
[----:B------:R-:W-:Y:S01]  /*09c0*/  SHF.R.U32.HI R8, RZ, 0x2, R0 ;  /* 0x00000002ff087819 */ /* 0x000fe20000011600 */
[----:B------:R-:W-:Y:S01]  /*09d0*/  IMAD R17, R9, 0x90, RZ ;  /* 0x0000009009117824 */ /* 0x000fe200078e02ff */
[----:B------:R-:W-:Y:S01]  /*09e0*/  LOP3.LUT R5, R7, 0x3fe, RZ, 0xc0, !PT ;  /* 0x000003fe07057812 */ /* 0x000fe200078ec0ff */
[----:B------:R-:W-:Y:S01]  /*09f0*/  @!P3 IMAD.IADD R15, R15, 0x1, -R10 ;  /* 0x000000010f0fb824 */ /* 0x000fe200078e0a0a */
[C---:B------:R-:W-:Y:S01]  /*0a00*/  ISETP.GT.U32.AND P6, PT, R11.reuse, R18, PT ;  /* 0x000000120b00720c */ /* 0x040fe20003fc4070 */
[----:B------:R-:W-:Y:S01]  /*0a10*/  IMAD.SHL.U32 R9, R0, 0x40, RZ ;  /* 0x0000004000097824 */ /* 0x000fe200078e00ff */
[----:B------:R-:W-:Y:S01]  /*0a20*/  LOP3.LUT R22, R8, 0x60, RZ, 0xc0, !PT ;  /* 0x0000006008167812 */ /* 0x000fe200078ec0ff */
[--C-:B------:R-:W-:Y:S01]  /*0a30*/  @!P2 IMAD.IADD R20, R20, 0x1, -R11.reuse ;  /* 0x000000011414a824 */ /* 0x100fe200078e0a0b */
[----:B------:R-:W-:Y:S01]  /*0a40*/  LOP3.LUT R4, R0, 0x1c0, RZ, 0xc0, !PT ;  /* 0x000001c000047812 */ /* 0x000fe200078ec0ff */
[--C-:B------:R-:W-:Y:S01]  /*0a50*/  @!P5 IMAD.IADD R16, R16, 0x1, -R11.reuse ;  /* 0x000000011010d824 */ /* 0x100fe200078e0a0b */
[----:B------:R-:W-:Y:S01]  /*0a60*/  ISETP.GT.U32.AND P5, PT, R10, R15, PT ;  /* 0x0000000f0a00720c */ /* 0x000fe20003fa4070 */
[----:B------:R-:W-:Y:S01]  /*0a70*/  @!P4 IMAD.IADD R14, R14, 0x1, -R11 ;  /* 0x000000010e0ec824 */ /* 0x000fe200078e0a0b */
[----:B------:R-:W-:-:S02]  /*0a80*/  ISETP.GT.U32.AND P4, PT, R11, R20, PT ;  /* 0x000000140b00720c */ /* 0x000fc40003f84070 */
[C---:B------:R-:W-:Y:S02]  /*0a90*/  ISETP.GT.U32.AND P2, PT, R11.reuse, R16, PT ;  /* 0x000000100b00720c */ /* 0x040fe40003f44070 */
[----:B------:R-:W-:Y:S01]  /*0aa0*/  LOP3.LUT R22, R22, 0x10, R7, 0xf8, !PT ;  /* 0x0000001016167812 */ /* 0x000fe200078ef807 */
[--C-:B------:R-:W-:Y:S01]  /*0ab0*/  @!P6 IMAD.IADD R18, R18, 0x1, -R11.reuse ;  /* 0x000000011212e824 */ /* 0x100fe200078e0a0b */
[----:B------:R-:W-:Y:S02]  /*0ac0*/  ISETP.GT.U32.AND P6, PT, R11, R14, PT ;  /* 0x0000000e0b00720c */ /* 0x000fe40003fc4070 */
[----:B------:R-:W-:Y:S02]  /*0ad0*/  LOP3.LUT R5, R5, 0x30, R8, 0x78, !PT ;  /* 0x0000003005057812 */ /* 0x000fe400078e7808 */
[----:B------:R-:W-:Y:S01]  /*0ae0*/  ISETP.GT.U32.AND P3, PT, R11, R18, PT ;  /* 0x000000120b00720c */ /* 0x000fe20003f64070 */
[----:B------:R-:W-:Y:S01]  /*0af0*/  @!P5 IMAD.IADD R15, R15, 0x1, -R10 ;  /* 0x000000010f0fd824 */ /* 0x000fe200078e0a0a */
[----:B------:R-:W-:Y:S01]  /*0b00*/  ISETP.GE.AND P5, PT, R2, RZ, PT ;  /* 0x000000ff0200720c */ /* 0x000fe20003fa6270 */
[--C-:B------:R-:W-:Y:S01]  /*0b10*/  @!P4 IMAD.IADD R20, R20, 0x1, -R11.reuse ;  /* 0x000000011414c824 */ /* 0x100fe200078e0a0b */
[----:B------:R-:W-:Y:S01]  /*0b20*/  ISETP.NE.AND P4, PT, R12, RZ, PT ;  /* 0x000000ff0c00720c */ /* 0x000fe20003f85270 */
[----:B------:R-:W-:Y:S01]  /*0b30*/  @!P2 IMAD.IADD R16, R16, 0x1, -R11 ;  /* 0x000000011010a824 */ /* 0x000fe200078e0a0b */
[----:B------:R-:W-:-:S02]  /*0b40*/  ISETP.GE.AND P2, PT, R26, RZ, PT ;  /* 0x000000ff1a00720c */ /* 0x000fc40003f46270 */
[----:B------:R-:W-:Y:S02]  /*0b50*/  CS2R R26, SRZ ;  /* 0x00000000001a7805 */ /* 0x000fe4000001ff00 */
[----:B------:R-:W-:Y:S01]  /*0b60*/  LOP3.LUT R10, R3, 0x18, RZ, 0xfc, !PT ;  /* 0x00000018030a7812 */ /* 0x000fe200078efcff */
[--C-:B------:R-:W-:Y:S01]  /*0b70*/  @!P6 IMAD.IADD R14, R14, 0x1, -R11.reuse ;  /* 0x000000010e0ee824 */ /* 0x100fe200078e0a0b */
[----:B------:R-:W-:Y:S02]  /*0b80*/  ISETP.GE.AND P6, PT, R23, RZ, PT ;  /* 0x000000ff1700720c */ /* 0x000fe40003fc6270 */
[----:B------:R-:W-:Y:S01]  /*0b90*/  SHF.R.U32.HI R8, RZ, 0x2, R4 ;  /* 0x00000002ff087819 */ /* 0x000fe20000011604 */
[----:B------:R-:W-:Y:S01]  /*0ba0*/  @!P3 IMAD.IADD R18, R18, 0x1, -R11 ;  /* 0x000000011212b824 */ /* 0x000fe200078e0a0b */
[----:B------:R-:W-:Y:S01]  /*0bb0*/  ISETP.NE.AND P3, PT, R13, RZ, PT ;  /* 0x000000ff0d00720c */ /* 0x000fe20003f65270 */
[----:B------:R-:W-:Y:S01]  /*0bc0*/  @!P5 IMAD.MOV R15, RZ, RZ, -R15 ;  /* 0x000000ffff0fd224 */ /* 0x000fe200078e0a0f */
[----:B------:R-:W-:Y:S01]  /*0bd0*/  LOP3.LUT R13, RZ, R13, RZ, 0x33, !PT ;  /* 0x0000000dff0d7212 */ /* 0x000fe200078e33ff */
[----:B------:R-:W-:Y:S01]  /*0be0*/  @!P0 IMAD.MOV R14, RZ, RZ, -R14 ;  /* 0x000000ffff0e8224 */ /* 0x000fe200078e0a0e */
[----:B------:R-:W-:Y:S01]  /*0bf0*/  @!P4 LOP3.LUT R15, RZ, R12, RZ, 0x33, !PT ;  /* 0x0000000cff0fc212 */ /* 0x000fe200078e33ff */
[----:B------:R-:W-:Y:S01]  /*0c00*/  @!P2 IMAD.MOV R16, RZ, RZ, -R16 ;  /* 0x000000ffff10a224 */ /* 0x000fe200078e0a10 */
[----:B------:R-:W0:Y:S01]  /*0c10*/  LDC R12, c[0x0][0x3ac] ;  /* 0x0000eb00ff0c7b82 */ /* 0x000e220000000800 */
[----:B------:R-:W-:Y:S01]  /*0c20*/  @!P1 IMAD.MOV R18, RZ, RZ, -R18 ;  /* 0x000000ffff129224 */ /* 0x000fe200078e0a12 */
[----:B------:R-:W-:Y:S01]  /*0c30*/  LOP3.LUT R11, R3, 0x10, RZ, 0xfc, !PT ;  /* 0x00000010030b7812 */ /* 0x000fe200078efcff */
[----:B------:R-:W-:Y:S01]  /*0c40*/  @!P6 IMAD.MOV R20, RZ, RZ, -R20 ;  /* 0x000000ffff14e224 */ /* 0x000fe200078e0a14 */
[C---:B------:R-:W-:Y:S01]  /*0c50*/  SEL R14, R13.reuse, R14, !P3 ;  /* 0x0000000e0d0e7207 */ /* 0x040fe20005800000 */
[----:B------:R-:W-:Y:S01]  /*0c60*/  IMAD R41, R10, R44, RZ ;  /* 0x0000002c0a297224 */ /* 0x000fe200078e02ff */
[----:B------:R-:W-:Y:S01]  /*0c70*/  SEL R16, R13, R16, !P3 ;  /* 0x000000100d107207 */ /* 0x000fe20005800000 */
[----:B------:R-:W-:Y:S01]  /*0c80*/  IMAD R42, R11, R44, RZ ;  /* 0x0000002c0b2a7224 */ /* 0x000fe200078e02ff */
[C---:B------:R-:W-:Y:S01]  /*0c90*/  SEL R18, R13.reuse, R18, !P3 ;  /* 0x000000120d127207 */ /* 0x040fe20005800000 */
[----:B---3--:R-:W-:Y:S01]  /*0ca0*/  IMAD R14, R14, UR5, RZ ;  /* 0x000000050e0e7c24 */ /* 0x008fe2000f8e02ff */
[----:B------:R-:W-:Y:S01]  /*0cb0*/  SEL R13, R13, R20, !P3 ;  /* 0x000000140d0d7207 */ /* 0x000fe20005800000 */
[----:B------:R-:W-:Y:S01]  /*0cc0*/  IMAD R16, R16, UR5, RZ ;  /* 0x0000000510107c24 */ /* 0x000fe2000f8e02ff */
[----:B------:R-:W-:Y:S01]  /*0cd0*/  LEA R33, P1, R41, UR12, 0x1 ;  /* 0x0000000c29217c11 */ /* 0x000fe2000f8208ff */
[----:B------:R-:W-:Y:S01]  /*0ce0*/  IMAD R18, R18, UR5, RZ ;  /* 0x0000000512127c24 */ /* 0x000fe2000f8e02ff */
[----:B------:R-:W-:Y:S01]  /*0cf0*/  LEA R38, P2, R42, UR12, 0x1 ;  /* 0x0000000c2a267c11 */ /* 0x000fe2000f8408ff */
[----:B------:R-:W-:Y:S01]  /*0d00*/  IMAD R13, R13, UR5, RZ ;  /* 0x000000050d0d7c24 */ /* 0x000fe2000f8e02ff */
[----:B------:R-:W-:Y:S01]  /*0d10*/  LEA R39, P3, R43, UR12, 0x1 ;  /* 0x0000000c2b277c11 */ /* 0x000fe2000f8608ff */
[----:B----4-:R-:W-:Y:S01]  /*0d20*/  IMAD R15, R15, UR8, RZ ;  /* 0x000000080f0f7c24 */ /* 0x010fe2000f8e02ff */
[----:B------:R-:W-:Y:S01]  /*0d30*/  LOP3.LUT R19, R24, 0x30, R7, 0x48, !PT ;  /* 0x0000003018137812 */ /* 0x000fe200078e4807 */
[----:B------:R-:W-:Y:S01]  /*0d40*/  IMAD.SHL.U32 R44, R44, 0x20, RZ ;  /* 0x000000202c2c7824 */ /* 0x000fe200078e00ff */
[----:B------:R-:W-:-:S02]  /*0d50*/  LOP3.LUT R4, R25, 0x600, RZ, 0xc0, !PT ;  /* 0x0000060019047812 */ /* 0x000fc400078ec0ff */
[----:B------:R-:W-:Y:S02]  /*0d60*/  CS2R R24, SRZ ;  /* 0x0000000000187805 */ /* 0x000fe4000001ff00 */
[----:B------:R-:W-:Y:S01]  /*0d70*/  LOP3.LUT R22, R17, R22, RZ, 0x3c, !PT ;  /* 0x0000001611167212 */ /* 0x000fe200078e3cff */
[----:B------:R-:W-:Y:S01]  /*0d80*/  IMAD.WIDE R54, R15, 0x2, RZ ;  /* 0x000000020f367825 */ /* 0x000fe200078e02ff */
[----:B------:R-:W-:Y:S01]  /*0d90*/  LOP3.LUT R9, R9, 0x400, RZ, 0xc0, !PT ;  /* 0x0000040009097812 */ /* 0x000fe200078ec0ff */
[----:B------:R-:W1:Y:S01]  /*0da0*/  LDCU UR5, c[0x0][0x3a0] ;  /* 0x00007400ff0577ac */ /* 0x000e620008000800 */
[----:B------:R-:W-:Y:S01]  /*0db0*/  LEA.HI.X.SX32 R41, R41, UR13, 0x1, P1 ;  /* 0x0000000d29297c11 */ /* 0x000fe200088f0eff */
[----:B0-----:R-:W-:Y:S01]  /*0dc0*/  IMAD.SHL.U32 R45, R12, 0x20, RZ ;  /* 0x000000200c2d7824 */ /* 0x001fe200078e00ff */
[----:B------:R-:W-:Y:S01]  /*0dd0*/  LEA.HI.X.SX32 R42, R42, UR13, 0x1, P2 ;  /* 0x0000000d2a2a7c11 */ /* 0x000fe200090f0eff */
[----:B------:R-:W-:Y:S01]  /*0de0*/  IMAD R47, R49, R12, RZ ;  /* 0x0000000c312f7224 */ /* 0x000fe200078e02ff */
[----:B------:R-:W-:-:S02]  /*0df0*/  LEA.HI.X.SX32 R43, R43, UR13, 0x1, P3 ;  /* 0x0000000d2b2b7c11 */ /* 0x000fc400098f0eff */
[----:B------:R-:W-:Y:S02]  /*0e00*/  LEA R40, P0, R48, UR12, 0x1 ;  /* 0x0000000c30287c11 */ /* 0x000fe4000f8008ff */
[----:B------:R-:W-:Y:S02]  /*0e10*/  LEA R52, P1, R14, UR14, 0x1 ;  /* 0x0000000e0e347c11 */ /* 0x000fe4000f8208ff */
[----:B------:R-:W-:Y:S02]  /*0e20*/  LEA R50, P2, R16, UR14, 0x1 ;  /* 0x0000000e10327c11 */ /* 0x000fe4000f8408ff */
[----:B------:R-:W-:Y:S02]  /*0e30*/  LEA R36, P3, R18, UR14, 0x1 ;  /* 0x0000000e12247c11 */ /* 0x000fe4000f8608ff */
[----:B------:R-:W-:Y:S02]  /*0e40*/  LEA R34, P4, R13, UR14, 0x1 ;  /* 0x0000000e0d227c11 */ /* 0x000fe4000f8808ff */
[----:B------:R-:W-:-:S02]  /*0e50*/  LOP3.LUT R7, R8, 0x3fe, R7, 0x78, !PT ;  /* 0x000003fe08077812 */ /* 0x000fc400078e7807 */
[----:B------:R-:W-:Y:S02]  /*0e60*/  IADD3 R8, PT, PT, R19, R21, R4 ;  /* 0x0000001513087210 */ /* 0x000fe40007ffe004 */
[----:B------:R-:W-:Y:S02]  /*0e70*/  CS2R R20, SRZ ;  /* 0x0000000000147805 */ /* 0x000fe4000001ff00 */
[----:B------:R-:W-:Y:S02]  /*0e80*/  IADD3 R9, PT, PT, R22, UR4, R9 ;  /* 0x0000000416097c10 */ /* 0x000fe4000fffe009 */
[----:B------:R-:W-:Y:S02]  /*0e90*/  CS2R R22, SRZ ;  /* 0x0000000000167805 */ /* 0x000fe4000001ff00 */
[----:B------:R-:W-:Y:S02]  /*0ea0*/  LEA.HI.X.SX32 R53, R14, UR15, 0x1, P1 ;  /* 0x0000000f0e357c11 */ /* 0x000fe400088f0eff */
[----:B------:R-:W-:-:S02]  /*0eb0*/  LEA.HI.X.SX32 R51, R16, UR15, 0x1, P2 ;  /* 0x0000000f10337c11 */ /* 0x000fc400090f0eff */
[----:B------:R-:W-:Y:S02]  /*0ec0*/  LEA.HI.X.SX32 R37, R18, UR15, 0x1, P3 ;  /* 0x0000000f12257c11 */ /* 0x000fe400098f0eff */
[----:B------:R-:W-:Y:S02]  /*0ed0*/  LEA.HI.X.SX32 R35, R13, UR15, 0x1, P4 ;  /* 0x0000000f0d237c11 */ /* 0x000fe4000a0f0eff */
[----:B-1----:R-:W-:-:S07]  /*0ee0*/  LEA.HI.X.SX32 R48, R48, UR13, 0x1, P0 ;  /* 0x0000000d30307c11 */ /* 0x002fce00080f0eff */
.L_x_1:
[----:B------:R-:W-:Y:S02]  /*0ef0*/  ISETP.GE.AND P0, PT, R3, UR5, PT ;  /* 0x0000000503007c0c */ /* 0x000fe4000bf06270 */
[----:B------:R-:W-:Y:S02]  /*0f00*/  IADD3 R14, P1, PT, R54, R40, RZ ;  /* 0x00000028360e7210 */ /* 0x000fe40007f3e0ff */
[----:B------:R-:W-:Y:S02]  /*0f10*/  PRMT R56, RZ, 0x7610, R56 ;  /* 0x00007610ff387816 */ /* 0x000fe40000000038 */
[----:B------:R-:W-:Y:S01]  /*0f20*/  ISETP.GE.AND P2, PT, R32, UR5, PT ;  /* 0x0000000520007c0c */ /* 0x000fe2000bf46270 */
[----:B------:R-:W-:Y:S01]  /*0f30*/  IMAD.X R15, R55, 0x1, R48, P1 ;  /* 0x00000001370f7824 */ /* 0x000fe200008e0630 */
[----:B------:R-:W-:-:S05]  /*0f40*/  IADD3 R12, P1, PT, R54, R39, RZ ;  /* 0x00000027360c7210 */ /* 0x000fca0007f3e0ff */
[----:B------:R0:W2:Y:S01]  /*0f50*/  @!P0 LDG.E.U16 R56, desc[UR6][R14.64] ;  /* 0x000000060e388981 */ /* 0x0000a2000c1e1500 */
[----:B------:R-:W-:Y:S01]  /*0f60*/  IMAD.X R13, R55, 0x1, R43, P1 ;  /* 0x00000001370d7824 */ /* 0x000fe200008e062b */
[----:B------:R-:W-:Y:S02]  /*0f70*/  ISETP.GE.AND P1, PT, R11, UR5, PT ;  /* 0x000000050b007c0c */ /* 0x000fe4000bf26270 */
[C---:B------:R-:W-:Y:S02]  /*0f80*/  IADD3 R28, P0, PT, R54.reuse, R38, RZ ;  /* 0x00000026361c7210 */ /* 0x040fe40007f1e0ff */
[----:B------:R-:W-:Y:S02]  /*0f90*/  PRMT R30, RZ, 0x7610, R30 ;  /* 0x00007610ff1e7816 */ /* 0x000fe4000000001e */
[----:B------:R-:W-:Y:S01]  /*0fa0*/  PRMT R60, RZ, 0x7610, R60 ;  /* 0x00007610ff3c7816 */ /* 0x000fe2000000003c */
[----:B------:R-:W-:Y:S01]  /*0fb0*/  IMAD.X R29, R55, 0x1, R42, P0 ;  /* 0x00000001371d7824 */ /* 0x000fe200000e062a */
[----:B------:R-:W-:-:S02]  /*0fc0*/  IADD3 R18, P0, PT, R54, R33, RZ ;  /* 0x0000002136127210 */ /* 0x000fc40007f1e0ff */
[----:B------:R-:W-:Y:S02]  /*0fd0*/  PRMT R58, RZ, 0x7610, R58 ;  /* 0x00007610ff3a7816 */ /* 0x000fe4000000003a */
[----:B------:R-:W3:Y:S04]  /*0fe0*/  @!P2 LDG.E.U16 R60, desc[UR6][R12.64] ;  /* 0x000000060c3ca981 */ /* 0x000ee8000c1e1500 */
[----:B------:R-:W4:Y:S01]  /*0ff0*/  @!P1 LDG.E.U16 R30, desc[UR6][R28.64] ;  /* 0x000000061c1e9981 */ /* 0x000f22000c1e1500 */
[----:B------:R-:W-:Y:S01]  /*1000*/  ISETP.GE.AND P1, PT, R10, UR5, PT ;  /* 0x000000050a007c0c */ /* 0x000fe2000bf26270 */
[----:B------:R-:W-:Y:S01]  /*1010*/  IMAD.X R19, R55, 0x1, R41, P0 ;  /* 0x0000000137137824 */ /* 0x000fe200000e0629 */
[----:B------:R-:W-:-:S11]  /*1020*/  ISETP.GE.AND P2, PT, R49, UR5, PT ;  /* 0x0000000531007c0c */ /* 0x000fd6000bf46270 */
[----:B------:R1:W5:Y:S01]  /*1030*/  @!P1 LDG.E.U16 R58, desc[UR6][R18.64] ;  /* 0x00000006123a9981 */ /* 0x000362000c1e1500 */
[----:B------:R-:W-:Y:S01]  /*1040*/  PRMT R59, RZ, 0x7610, R59 ;  /* 0x00007610ff3b7816 */ /* 0x000fe2000000003b */
[C---:B------:R-:W-:Y:S01]  /*1050*/  IMAD.WIDE R16, R47.reuse, 0x2, R34 ;  /* 0x000000022f107825 */ /* 0x040fe200078e0222 */
[----:B------:R-:W-:Y:S01]  /*1060*/  BAR.SYNC.DEFER_BLOCKING 0x0 ;  /* 0x0000000000007b1d */ /* 0x000fe20000010000 */
[----:B------:R-:W-:Y:S02]  /*1070*/  PRMT R61, RZ, 0x7610, R61 ;  /* 0x00007610ff3d7816 */ /* 0x000fe4000000003d */
[----:B0-----:R-:W-:Y:S01]  /*1080*/  IMAD.WIDE R14, R47, 0x2, R36 ;  /* 0x000000022f0e7825 */ /* 0x001fe200078e0224 */
[----:B-1----:R-:W-:-:S03]  /*1090*/  PRMT R18, RZ, 0x7610, R18 ;  /* 0x00007610ff127816 */ /* 0x002fc60000000012 */
[----:B------:R-:W-:Y:S01]  /*10a0*/  IMAD.WIDE R12, R47, 0x2, R50 ;  /* 0x000000022f0c7825 */ /* 0x000fe200078e0232 */
[----:B------:R0:W5:Y:S04]  /*10b0*/  @!P2 LDG.E.U16 R59, desc[UR6][R16.64] ;  /* 0x00000006103ba981 */ /* 0x000168000c1e1500 */
[----:B------:R-:W5:Y:S04]  /*10c0*/  @!P2 LDG.E.U16 R61, desc[UR6][R14.64] ;  /* 0x000000060e3da981 */ /* 0x000f68000c1e1500 */
[----:B------:R-:W5:Y:S01]  /*10d0*/  @!P2 LDG.E.U16 R18, desc[UR6][R12.64] ;  /* 0x000000060c12a981 */ /* 0x000f62000c1e1500 */
[----:B0-----:R-:W-:-:S03]  /*10e0*/  PRMT R16, RZ, 0x7610, R16 ;  /* 0x00007610ff107816 */ /* 0x001fc60000000010 */
[----:B--2---:R0:W-:Y:S02]  /*10f0*/  STS.U16 [R7+UR4], R56 ;  /* 0x0000003807007988 */ /* 0x0041e40008000404 */
[----:B0-----:R-:W-:-:S05]  /*1100*/  IMAD.WIDE R56, R47, 0x2, R52 ;  /* 0x000000022f387825 */ /* 0x001fca00078e0234 */
[----:B------:R-:W2:Y:S04]  /*1110*/  @!P2 LDG.E.U16 R16, desc[UR6][R56.64] ;  /* 0x000000063810a981 */ /* 0x000ea8000c1e1500 */
[----:B---3--:R-:W-:Y:S04]  /*1120*/  STS.U16 [R7+UR4+0x400], R60 ;  /* 0x0004003c07007988 */ /* 0x008fe80008000404 */
[----:B----4-:R-:W-:Y:S04]  /*1130*/  STS.U16 [R7+UR4+0x800], R30 ;  /* 0x0008001e07007988 */ /* 0x010fe80008000404 */
[----:B-----5:R-:W-:Y:S04]  /*1140*/  STS.U16 [R7+UR4+0xc00], R58 ;  /* 0x000c003a07007988 */ /* 0x020fe80008000404 */
[----:B------:R-:W-:Y:S04]  /*1150*/  STS.U16 [R5+UR4+0x1000], R59 ;  /* 0x0010003b05007988 */ /* 0x000fe80008000404 */
[----:B------:R-:W-:Y:S04]  /*1160*/  STS.U16 [R5+UR4+0x1400], R61 ;  /* 0x0014003d05007988 */ /* 0x000fe80008000404 */
[----:B------:R-:W-:Y:S01]  /*1170*/  STS.U16 [R5+UR4+0x1800], R18 ;  /* 0x0018001205007988 */ /* 0x000fe20008000404 */
[----:B------:R-:W-:-:S05]  /*1180*/  VIADD R46, R46, 0xffffffff ;  /* 0xffffffff2e2e7836 */ /* 0x000fca0000000000 */
[----:B------:R-:W-:Y:S01]  /*1190*/  ISETP.NE.U32.AND P0, PT, R46, RZ, PT ;  /* 0x000000ff2e00720c */ /* 0x000fe20003f05070 */
[----:B------:R-:W-:Y:S01]  /*11a0*/  UIADD3 UR5, UPT, UPT, UR5, -0x20, URZ ;  /* 0xffffffe005057890 */ /* 0x000fe2000fffe0ff */
[----:B------:R-:W-:-:S04]  /*11b0*/  IMAD.WIDE R52, R45, 0x2, R52 ;  /* 0x000000022d347825 */ /* 0x000fc800078e0234 */
[----:B------:R-:W-:-:S04]  /*11c0*/  IMAD.WIDE R50, R45, 0x2, R50 ;  /* 0x000000022d327825 */ /* 0x000fc800078e0232 */
[----:B------:R-:W-:-:S04]  /*11d0*/  IMAD.WIDE R36, R45, 0x2, R36 ;  /* 0x000000022d247825 */ /* 0x000fc800078e0224 */
[----:B------:R-:W-:-:S04]  /*11e0*/  IMAD.WIDE R34, R45, 0x2, R34 ;  /* 0x000000022d227825 */ /* 0x000fc800078e0222 */
[----:B------:R-:W-:Y:S01]  /*11f0*/  IMAD.WIDE R54, R44, 0x2, R54 ;  /* 0x000000022c367825 */ /* 0x000fe200078e0236 */
[----:B--2---:R-:W-:Y:S01]  /*1200*/  STS.U16 [R5+UR4+0x1c00], R16 ;  /* 0x001c001005007988 */ /* 0x004fe20008000404 */
[----:B------:R-:W-:Y:S06]  /*1210*/  BAR.SYNC.DEFER_BLOCKING 0x0 ;  /* 0x0000000000007b1d */ /* 0x000fec0000010000 */
[----:B------:R-:W-:Y:S04]  /*1220*/  LDSM.16.MT88.4 R28, [R9] ;  /* 0x00000000091c783b */ /* 0x000fe80000004200 */
[----:B------:R-:W0:Y:S04]  /*1230*/  LDSM.16.M88.4 R12, [R8+0x1000] ;  /* 0x00100000080c783b */ /* 0x000e280000000200 */
[----:B------:R-:W1:Y:S01]  /*1240*/  LDSM.16.M88.4 R16, [R8+0x1800] ;  /* 0x001800000810783b */ /* 0x000e620000000200 */
[C---:B0-----:R-:W-:Y:S08]  /*1250*/  HMMA.16816.F32.BF16 R20, R28.reuse, R12, R20 ;  /* 0x0000000c1c14723c */ /* 0x041ff00000041814 */
[----:B-1----:R-:W-:Y:S01]  /*1260*/  HMMA.16816.F32.BF16 R24, R28, R16, R24 ;  /* 0x000000101c18723c */ /* 0x002fe20000041818 */
[----:B------:R-:W0:Y:S11]  /*1270*/  LDSM.16.MT88.4 R28, [R9+0x800] ;  /* 0x00080000091c783b */ /* 0x000e360000004200 */
[C---:B0-----:R-:W-:Y:S08]  /*1280*/  HMMA.16816.F32.BF16 R20, R28.reuse, R14, R20 ;  /* 0x0000000e1c14723c */ /* 0x041ff00000041814 */
[----:B------:R-:W-:Y:S01]  /*1290*/  HMMA.16816.F32.BF16 R24, R28, R18, R24 ;  /* 0x000000121c18723c */ /* 0x000fe20000041818 */
[----:B------:R-:W-:-:S04]  /*12a0*/  NOP ;  /* 0x0000000000007918 */ /* 0x000fc80000000000 */
[----:B------:R-:W-:-:S15]  /*12b0*/  @P0 BRA `(.L_x_1) ;  /* 0xfffffffc000c0947 */ /* 0x000fde000383ffff */
[----:B------:R-:W-:Y:S02]  /*12c0*/  F2FP.BF16.F32.PACK_AB R23, R27, R23 ;  /* 0x000000171b17723e */ /* 0x000fe400000010ff */
[----:B------:R-:W-:Y:S02]  /*12d0*/  F2FP.BF16.F32.PACK_AB R22, R26, R22 ;  /* 0x000000161a16723e */ /* 0x000fe400000010ff */
[----:B------:R-:W-:Y:S02]  /*12e0*/  F2FP.BF16.F32.PACK_AB R21, R25, R21 ;  /* 0x000000151915723e */ /* 0x000fe400000010ff */
[----:B------:R-:W-:-:S07]  /*12f0*/  F2FP.BF16.F32.PACK_AB R20, R24, R20 ;  /* 0x000000141814723e */ /* 0x000fce00000010ff */
.L_x_0:
[----:B------:R-:W-:Y:S01]  /*1300*/  BAR.SYNC.DEFER_BLOCKING 0x0 ;  /* 0x0000000000007b1d */ /* 0x000fe20000010000 */
[C---:B------:R-:W-:Y:S01]  /*1310*/  IMAD.SHL.U32 R5, R0.reuse, 0x20, RZ ;  /* 0x0000002000057824 */ /* 0x040fe200078e00ff */
[C---:B------:R-:W-:Y:S01]  /*1320*/  LOP3.LUT R7, R0.reuse, 0x1c, RZ, 0xc0, !PT ;  /* 0x0000001c00077812 */ /* 0x040fe200078ec0ff */
[C---:B------:R-:W-:Y:S01]  /*1330*/  IMAD.SHL.U32 R9, R0.reuse, 0x100, RZ ;  /* 0x0000010000097824 */ /* 0x040fe200078e00ff */
[C---:B------:R-:W-:Y:S01]  /*1340*/  LOP3.LUT R8, R0.reuse, 0x180, RZ, 0xc0, !PT ;  /* 0x0000018000087812 */ /* 0x040fe200078ec0ff */
[----:B------:R-:W-:Y:S01]  /*1350*/  IMAD.SHL.U32 R0, R0, 0x4, RZ ;  /* 0x0000000400007824 */ /* 0x000fe200078e00ff */
[----:B------:R-:W-:Y:S02]  /*1360*/  LOP3.LUT R5, R4, 0x1060, R5, 0xf8, !PT ;  /* 0x0000106004057812 */ /* 0x000fe400078ef805 */
[----:B------:R-:W0:Y:S01]  /*1370*/  LDC R29, c[0x0][0x3b8] ;  /* 0x0000ee00ff1d7b82 */ /* 0x000e220000000800 */
[----:B------:R-:W-:Y:S01]  /*1380*/  LEA.HI R4, R8, R7, RZ, 0x1f ;  /* 0x0000000708047211 */ /* 0x000fe200078ff8ff */
[----:B------:R-:W1:Y:S01]  /*1390*/  LDCU UR5, c[0x0][0x3b4] ;  /* 0x00007680ff0577ac */ /* 0x000e620008000800 */
[----:B------:R-:W-:-:S02]  /*13a0*/  LOP3.LUT R9, R9, 0x1800, RZ, 0xc0, !PT ;  /* 0x0000180009097812 */ /* 0x000fc400078ec0ff */
[----:B------:R-:W-:Y:S01]  /*13b0*/  LOP3.LUT R4, R5, R4, RZ, 0x3c, !PT ;  /* 0x0000000405047212 */ /* 0x000fe200078e3cff */
[----:B------:R-:W2:Y:S01]  /*13c0*/  LDCU.128 UR8, c[0x0][0x390] ;  /* 0x00007200ff0877ac */ /* 0x000ea20008000c00 */
[----:B------:R-:W-:Y:S02]  /*13d0*/  SHF.R.U32.HI R8, RZ, 0x2, R8 ;  /* 0x00000002ff087819 */ /* 0x000fe40000011608 */
[----:B------:R-:W-:Y:S02]  /*13e0*/  LOP3.LUT R5, R4, 0x20, RZ, 0x3c, !PT ;  /* 0x0000002004057812 */ /* 0x000fe400078e3cff */
[----:B------:R-:W-:Y:S02]  /*13f0*/  LOP3.LUT R9, R9, 0x1fc, R0, 0xf8, !PT ;  /* 0x000001fc09097812 */ /* 0x000fe400078ef800 */
[C---:B------:R-:W-:Y:S02]  /*1400*/  LOP3.LUT R0, R6.reuse, R3, RZ, 0xfc, !PT ;  /* 0x0000000306007212 */ /* 0x040fe400078efcff */
[----:B------:R-:W-:Y:S01]  /*1410*/  LOP3.LUT R10, R9, R8, RZ, 0x3c, !PT ;  /* 0x00000008090a7212 */ /* 0x000fe200078e3cff */
[----:B------:R-:W-:Y:S01]  /*1420*/  STS [R4+UR4], R20 ;  /* 0x0000001404007988 */ /* 0x000fe20008000804 */
[----:B------:R-:W-:-:S02]  /*1430*/  LOP3.LUT R13, R6, 0x30, R3, 0xfe, !PT ;  /* 0x00000030060d7812 */ /* 0x000fc400078efe03 */
[C-C-:B------:R-:W-:Y:S01]  /*1440*/  LOP3.LUT R11, R6.reuse, 0x20, R3.reuse, 0xfe, !PT ;  /* 0x00000020060b7812 */ /* 0x140fe200078efe03 */
[----:B------:R1:W-:Y:S01]  /*1450*/  STS [R4+UR4+0x100], R21 ;  /* 0x0001001504007988 */ /* 0x0003e20008000804 */
[--C-:B------:R-:W-:Y:S01]  /*1460*/  LOP3.LUT R7, R6, 0x18, R3.reuse, 0xfe, !PT ;  /* 0x0000001806077812 */ /* 0x100fe200078efe03 */
[----:B0-----:R-:W-:Y:S02]  /*1470*/  IMAD R8, R0, R29, RZ ;  /* 0x0000001d00087224 */ /* 0x001fe400078e02ff */
[----:B------:R-:W-:Y:S01]  /*1480*/  STS [R5+UR4+0x800], R22 ;  /* 0x0008001605007988 */ /* 0x000fe20008000804 */
[C---:B--2---:R-:W-:Y:S01]  /*1490*/  ISETP.GE.AND P0, PT, R2.reuse, UR10, PT ;  /* 0x0000000a02007c0c */ /* 0x044fe2000bf06270 */
[C---:B------:R-:W-:Y:S02]  /*14a0*/  IMAD R12, R29.reuse, 0x20, R8 ;  /* 0x000000201d0c7824 */ /* 0x040fe400078e0208 */
[----:B------:R0:W-:Y:S01]  /*14b0*/  STS [R5+UR4+0x900], R23 ;  /* 0x0009001705007988 */ /* 0x0001e20008000804 */
[----:B------:R-:W-:Y:S01]  /*14c0*/  BAR.SYNC.DEFER_BLOCKING 0x0 ;  /* 0x0000000000007b1d */ /* 0x000fe20000010000 */
[----:B-1----:R-:W-:Y:S01]  /*14d0*/  IMAD R4, R2, UR5, RZ ;  /* 0x0000000502047c24 */ /* 0x002fe2000f8e02ff */
[----:B------:R-:W-:Y:S01]  /*14e0*/  LOP3.LUT R2, R6, 0x28, R3, 0xfe, !PT ;  /* 0x0000002806027812 */ /* 0x000fe200078efe03 */
[----:B------:R-:W-:Y:S01]  /*14f0*/  IMAD R14, R29, 0x8, R12 ;  /* 0x000000081d0e7824 */ /* 0x000fe200078e020c */
[----:B------:R-:W-:-:S02]  /*1500*/  ISETP.LT.AND P3, PT, R0, UR11, !P0 ;  /* 0x0000000b00007c0c */ /* 0x000fc4000c761270 */
[----:B------:R-:W-:Y:S01]  /*1510*/  LEA R25, P1, R4, UR8, 0x1 ;  /* 0x0000000804197c11 */ /* 0x000fe2000f8208ff */
[C---:B------:R-:W-:Y:S01]  /*1520*/  IMAD R15, R29.reuse, 0x8, R14 ;  /* 0x000000081d0f7824 */ /* 0x040fe200078e020e */
[----:B0-----:R-:W-:Y:S02]  /*1530*/  LOP3.LUT R5, R6, 0x8, R3, 0xfe, !PT ;  /* 0x0000000806057812 */ /* 0x001fe400078efe03 */
[----:B------:R-:W-:Y:S01]  /*1540*/  LEA.HI.X.SX32 R27, R4, UR9, 0x1, P1 ;  /* 0x00000009041b7c11 */ /* 0x000fe200088f0eff */
[----:B------:R-:W-:Y:S01]  /*1550*/  IMAD R16, R29, 0x8, R15 ;  /* 0x000000081d107824 */ /* 0x000fe200078e020f */
[C---:B------:R-:W-:Y:S01]  /*1560*/  LEA R4, P2, R8.reuse, R25, 0x1 ;  /* 0x0000001908047211 */ /* 0x040fe200078408ff */
[C---:B------:R-:W-:Y:S01]  /*1570*/  IMAD R9, R5.reuse, R29, RZ ;  /* 0x0000001d05097224 */ /* 0x040fe200078e02ff */
[----:B------:R-:W-:Y:S02]  /*1580*/  ISETP.LT.AND P1, PT, R5, UR11, !P0 ;  /* 0x0000000b05007c0c */ /* 0x000fe4000c721270 */
[----:B------:R-:W-:-:S02]  /*1590*/  LEA.HI.X.SX32 R5, R8, R27, 0x1, P2 ;  /* 0x0000001b08057211 */ /* 0x000fc400010f0eff */
[--C-:B------:R-:W-:Y:S02]  /*15a0*/  LOP3.LUT R0, R6, 0x38, R3.reuse, 0xfe, !PT ;  /* 0x0000003806007812 */ /* 0x100fe400078efe03 */
[----:B------:R-:W-:Y:S02]  /*15b0*/  ISETP.LT.AND P2, PT, R2, UR11, !P0 ;  /* 0x0000000b02007c0c */ /* 0x000fe4000c741270 */
[----:B------:R-:W-:Y:S01]  /*15c0*/  LOP3.LUT R6, R6, 0x10, R3, 0xfe, !PT ;  /* 0x0000001006067812 */ /* 0x000fe200078efe03 */
[----:B------:R-:W0:Y:S01]  /*15d0*/  LDS R17, [R10+UR4] ;  /* 0x000000040a117984 */ /* 0x000e220008000800 */
[C---:B------:R-:W-:Y:S02]  /*15e0*/  LEA R2, P4, R9.reuse, R25, 0x1 ;  /* 0x0000001909027211 */ /* 0x040fe400078808ff */
[C---:B------:R-:W-:Y:S01]  /*15f0*/  ISETP.LT.AND P5, PT, R6.reuse, UR11, !P0 ;  /* 0x0000000b06007c0c */ /* 0x040fe2000c7a1270 */
[----:B------:R-:W1:Y:S01]  /*1600*/  LDS R19, [R10+UR4+0x200] ;  /* 0x000200040a137984 */ /* 0x000e620008000800 */
[----:B------:R-:W-:Y:S01]  /*1610*/  LEA.HI.X.SX32 R3, R9, R27, 0x1, P4 ;  /* 0x0000001b09037211 */ /* 0x000fe200020f0eff */
[-C--:B------:R-:W-:Y:S01]  /*1620*/  IMAD R9, R6, R29.reuse, RZ ;  /* 0x0000001d06097224 */ /* 0x080fe200078e02ff */
[C---:B------:R-:W-:Y:S01]  /*1630*/  ISETP.LT.AND P4, PT, R7.reuse, UR11, !P0 ;  /* 0x0000000b07007c0c */ /* 0x040fe2000c781270 */
[----:B------:R-:W2:Y:S04]  /*1640*/  LDS R21, [R10+UR4+0x400] ;  /* 0x000400040a157984 */ /* 0x000ea80008000800 */
[----:B------:R3:W4:Y:S02]  /*1650*/  LDS R23, [R10+UR4+0x600] ;  /* 0x000600040a177984 */ /* 0x0007240008000800 */
[----:B---3--:R-:W-:-:S02]  /*1660*/  IMAD R10, R7, R29, RZ ;  /* 0x0000001d070a7224 */ /* 0x008fc400078e02ff */
[----:B0-----:R0:W-:Y:S03]  /*1670*/  @P3 STG.E.U16 desc[UR6][R4.64], R17 ;  /* 0x0000001104003986 */ /* 0x0011e6000c101506 */
[-C--:B------:R-:W-:Y:S01]  /*1680*/  LEA R8, P3, R10, R25.reuse, 0x1 ;  /* 0x000000190a087211 */ /* 0x080fe200078608ff */
[----:B-1----:R1:W-:Y:S01]  /*1690*/  @P1 STG.E.U16 desc[UR6][R2.64], R19 ;  /* 0x0000001302001986 */ /* 0x0023e2000c101506 */
[----:B------:R-:W-:-:S04]  /*16a0*/  LEA R6, P1, R9, R25, 0x1 ;  /* 0x0000001909067211 */ /* 0x000fc800078208ff */
[-C--:B------:R-:W-:Y:S02]  /*16b0*/  LEA.HI.X.SX32 R7, R9, R27.reuse, 0x1, P1 ;  /* 0x0000001b09077211 */ /* 0x080fe400008f0eff */
[----:B------:R-:W-:Y:S02]  /*16c0*/  LEA.HI.X.SX32 R9, R10, R27, 0x1, P3 ;  /* 0x0000001b0a097211 */ /* 0x000fe400018f0eff */
[CC--:B0-----:R-:W-:Y:S01]  /*16d0*/  LEA R4, P6, R12.reuse, R25.reuse, 0x1 ;  /* 0x000000190c047211 */ /* 0x0c1fe200078c08ff */
[----:B--2---:R0:W-:Y:S01]  /*16e0*/  @P5 STG.E.U16 desc[UR6][R6.64], R21 ;  /* 0x0000001506005986 */ /* 0x0041e2000c101506 */
[----:B------:R-:W-:Y:S02]  /*16f0*/  ISETP.LT.AND P3, PT, R11, UR11, !P0 ;  /* 0x0000000b0b007c0c */ /* 0x000fe4000c761270 */
[----:B-1----:R-:W-:Y:S01]  /*1700*/  LEA R2, P1, R15, R25, 0x1 ;  /* 0x000000190f027211 */ /* 0x002fe200078208ff */
[----:B----4-:R0:W-:Y:S01]  /*1710*/  @P4 STG.E.U16 desc[UR6][R8.64], R23 ;  /* 0x0000001708004986 */ /* 0x0101e2000c101506 */
[----:B------:R-:W-:-:S02]  /*1720*/  LEA.HI.X.SX32 R5, R12, R27, 0x1, P6 ;  /* 0x0000001b0c057211 */ /* 0x000fc400030f0eff */
[----:B------:R-:W-:Y:S02]  /*1730*/  LEA.HI.X.SX32 R3, R15, R27, 0x1, P1 ;  /* 0x0000001b0f037211 */ /* 0x000fe400008f0eff */
[----:B------:R-:W-:Y:S02]  /*1740*/  ISETP.LT.AND P1, PT, R13, UR11, !P0 ;  /* 0x0000000b0d007c0c */ /* 0x000fe4000c721270 */
[----:B------:R-:W-:Y:S02]  /*1750*/  ISETP.LT.AND P0, PT, R0, UR11, !P0 ;  /* 0x0000000b00007c0c */ /* 0x000fe4000c701270 */
[C---:B------:R-:W-:Y:S02]  /*1760*/  LEA R10, P6, R14.reuse, R25, 0x1 ;  /* 0x000000190e0a7211 */ /* 0x040fe400078c08ff */
[----:B------:R-:W-:Y:S02]  /*1770*/  PRMT R17, R17, 0x7632, R17 ;  /* 0x0000763211117816 */ /* 0x000fe40000000011 */
[----:B------:R-:W-:-:S02]  /*1780*/  LEA.HI.X.SX32 R11, R14, R27, 0x1, P6 ;  /* 0x0000001b0e0b7211 */ /* 0x000fc400030f0eff */
[----:B------:R-:W-:Y:S01]  /*1790*/  PRMT R19, R19, 0x7632, R19 ;  /* 0x0000763213137816 */ /* 0x000fe20000000013 */
[----:B------:R0:W-:Y:S01]  /*17a0*/  @P3 STG.E.U16 desc[UR6][R4.64], R17 ;  /* 0x0000001104003986 */ /* 0x0001e2000c101506 */
[----:B------:R-:W-:Y:S02]  /*17b0*/  PRMT R0, R21, 0x7632, R0 ;  /* 0x0000763215007816 */ /* 0x000fe40000000000 */
[C---:B------:R-:W-:Y:S01]  /*17c0*/  LEA R12, P6, R16.reuse, R25, 0x1 ;  /* 0x00000019100c7211 */ /* 0x040fe200078c08ff */
[----:B------:R0:W-:Y:S03]  /*17d0*/  @P2 STG.E.U16 desc[UR6][R10.64], R19 ;  /* 0x000000130a002986 */ /* 0x0001e6000c101506 */
[----:B------:R-:W-:Y:S01]  /*17e0*/  LEA.HI.X.SX32 R13, R16, R27, 0x1, P6 ;  /* 0x0000001b100d7211 */ /* 0x000fe200030f0eff */
[----:B------:R0:W-:Y:S01]  /*17f0*/  @P1 STG.E.U16 desc[UR6][R2.64], R0 ;  /* 0x0000000002001986 */ /* 0x0001e2000c101506 */
[----:B------:R-:W-:Y:S07]  /*1800*/  @!P0 EXIT ;  /* 0x000000000000894d */ /* 0x000fee0003800000 */
[----:B0-----:R-:W-:-:S05]  /*1810*/  PRMT R6, R23, 0x7632, R6 ;  /* 0x0000763217067816 */ /* 0x001fca0000000006 */
[----:B------:R-:W-:Y:S01]  /*1820*/  STG.E.U16 desc[UR6][R12.64], R6 ;  /* 0x000000060c007986 */ /* 0x000fe2000c101506 */
[----:B------:R-:W-:Y:S05]  /*1830*/  EXIT ;  /* 0x000000000000794d */ /* 0x000fea0003800000 */
.L_x_2:
[----:B------:R-:W-:-:S00]  /*1840*/  BRA `(.L_x_2) ;  /* 0xfffffffc00fc7947 */ /* 0x000fc0000383ffff */
[----:B------:R-:W-:-:S00]  /*1850*/  NOP ;  /* 0x0000000000007918 */ /* 0x000fc00000000000 */
        /* <DEDUP_REMOVED lines=10> */
.L_x_3:


//--------------------- .nv.shared.matmul_kernel  --------------------------
	.section	.nv.shared.matmul_kernel,"aw",@nobits
	.sectionflags	@""
	.align	16
	.zero		1024


//--------------------- .nv.shared.reserved.0     --------------------------
	.section	.nv.shared.reserved.0,"aw",@nobits
	.weak		__nv_reservedSMEM_offset_0_alias
	.size		__nv_reservedSMEM_offset_0_alias, 0, 64
	.other		__nv_reservedSMEM_offset_0_alias,@"STO_CUDA_RESERVED_SHARED STV_DEFAULT"
__nv_reservedSMEM_offset_0_alias:
	.zero		0
	.zero		64


//--------------------- .nv.constant0.matmul_kernel --------------------------
	.section	.nv.constant0.matmul_kernel,"a",@progbits
	.sectionflags	@""
	.align	4
.nv.constant0.matmul_kernel:
	.zero		976


//--------------------- SYMBOLS --------------------------

	.type		.nv.reservedSmem.offset0,@object
	.size		.nv.reservedSmem.offset0,0x4
	.type		.nv.reservedSmem.cap,@object
	.size		.nv.reservedSmem.cap,0x4
